//
// Generated by NVIDIA NVVM Compiler
//
// Compiler Build ID: CL-36424714
// Cuda compilation tools, release 13.0, V13.0.88
// Based on NVVM 20.0.0
//

.version 9.0
.target sm_100
.address_size 64

	// .globl	_Z15PoissonPressurePdiiddS_i

.visible .entry _Z15PoissonPressurePdiiddS_i(
	.param .u64 .ptr .align 1 _Z15PoissonPressurePdiiddS_i_param_0,
	.param .u32 _Z15PoissonPressurePdiiddS_i_param_1,
	.param .u32 _Z15PoissonPressurePdiiddS_i_param_2,
	.param .f64 _Z15PoissonPressurePdiiddS_i_param_3,
	.param .f64 _Z15PoissonPressurePdiiddS_i_param_4,
	.param .u64 .ptr .align 1 _Z15PoissonPressurePdiiddS_i_param_5,
	.param .u32 _Z15PoissonPressurePdiiddS_i_param_6
)
{
	.reg .pred 	%p<8>;
	.reg .b32 	%r<31>;
	.reg .b64 	%rd<25>;
	.reg .b64 	%fd<77>;

	ld.param.u64 	%rd5, [_Z15PoissonPressurePdiiddS_i_param_0];
	ld.param.u32 	%r4, [_Z15PoissonPressurePdiiddS_i_param_1];
	ld.param.u32 	%r5, [_Z15PoissonPressurePdiiddS_i_param_2];
	ld.param.f64 	%fd4, [_Z15PoissonPressurePdiiddS_i_param_3];
	ld.param.f64 	%fd5, [_Z15PoissonPressurePdiiddS_i_param_4];
	ld.param.u64 	%rd6, [_Z15PoissonPressurePdiiddS_i_param_5];
	cvta.to.global.u64 	%rd7, %rd6;
	cvta.to.global.u64 	%rd8, %rd5;
	mov.u32 	%r6, %ctaid.x;
	mov.u32 	%r7, %ntid.x;
	mov.u32 	%r8, %tid.x;
	mad.lo.s32 	%r9, %r6, %r7, %r8;
	add.s32 	%r11, %r4, -1;
	add.s32 	%r12, %r5, -1;
	mul.lo.s32 	%r13, %r12, %r11;
	setp.gt.s32 	%p2, %r9, 0;
	setp.lt.s32 	%p3, %r9, %r13;
	and.pred  	%p1, %p2, %p3;
	add.s32 	%r15, %r9, -1;
	mul.wide.u32 	%rd9, %r15, 8;
	add.s64 	%rd1, %rd8, %rd9;
	sub.s32 	%r16, %r9, %r5;
	mul.wide.s32 	%rd10, %r16, 8;
	add.s64 	%rd2, %rd8, %rd10;
	add.s32 	%r17, %r5, %r9;
	mul.wide.s32 	%rd11, %r17, 8;
	add.s64 	%rd3, %rd8, %rd11;
	mul.f64 	%fd6, %fd5, 0dC000000000000000;
	div.rn.f64 	%fd7, %fd6, %fd4;
	add.f64 	%fd8, %fd4, %fd4;
	div.rn.f64 	%fd9, %fd8, %fd5;
	sub.f64 	%fd1, %fd7, %fd9;
	div.rn.f64 	%fd2, %fd4, %fd5;
	div.rn.f64 	%fd3, %fd5, %fd4;
	mul.wide.u32 	%rd12, %r9, 8;
	add.s64 	%rd4, %rd7, %rd12;
	mov.b32 	%r30, 0;
	not.pred 	%p4, %p1;
$L__BB0_1:
	@%p4 bra 	$L__BB0_3;
	ld.param.u64 	%rd22, [_Z15PoissonPressurePdiiddS_i_param_0];
	cvta.to.global.u64 	%rd13, %rd22;
	add.s64 	%rd15, %rd13, %rd12;
	ld.global.f64 	%fd10, [%rd15];
	ld.global.f64 	%fd11, [%rd15+8];
	ld.global.f64 	%fd12, [%rd1];
	ld.global.f64 	%fd13, [%rd2];
	ld.global.f64 	%fd14, [%rd3];
	ld.global.f64 	%fd15, [%rd4];
	mul.f64 	%fd16, %fd1, %fd10;
	sub.f64 	%fd17, %fd15, %fd16;
	mul.f64 	%fd18, %fd3, %fd11;
	sub.f64 	%fd19, %fd17, %fd18;
	mul.f64 	%fd20, %fd3, %fd12;
	sub.f64 	%fd21, %fd19, %fd20;
	mul.f64 	%fd22, %fd2, %fd13;
	sub.f64 	%fd23, %fd21, %fd22;
	mul.f64 	%fd24, %fd2, %fd14;
	sub.f64 	%fd25, %fd23, %fd24;
	div.rn.f64 	%fd26, %fd25, %fd1;
	add.f64 	%fd27, %fd10, %fd26;
	st.global.f64 	[%rd15], %fd27;
$L__BB0_3:
	setp.eq.s32 	%p5, %r30, 1000;
	@%p5 bra 	$L__BB0_9;
	@%p4 bra 	$L__BB0_6;
	ld.param.u64 	%rd23, [_Z15PoissonPressurePdiiddS_i_param_0];
	cvta.to.global.u64 	%rd16, %rd23;
	mul.wide.u32 	%rd17, %r9, 8;
	add.s64 	%rd18, %rd16, %rd17;
	ld.global.f64 	%fd28, [%rd18];
	ld.global.f64 	%fd29, [%rd18+8];
	ld.global.f64 	%fd30, [%rd1];
	ld.global.f64 	%fd31, [%rd2];
	ld.global.f64 	%fd32, [%rd3];
	ld.global.f64 	%fd33, [%rd4];
	mul.f64 	%fd34, %fd1, %fd28;
	sub.f64 	%fd35, %fd33, %fd34;
	mul.f64 	%fd36, %fd3, %fd29;
	sub.f64 	%fd37, %fd35, %fd36;
	mul.f64 	%fd38, %fd3, %fd30;
	sub.f64 	%fd39, %fd37, %fd38;
	mul.f64 	%fd40, %fd2, %fd31;
	sub.f64 	%fd41, %fd39, %fd40;
	mul.f64 	%fd42, %fd2, %fd32;
	sub.f64 	%fd43, %fd41, %fd42;
	div.rn.f64 	%fd44, %fd43, %fd1;
	add.f64 	%fd45, %fd28, %fd44;
	st.global.f64 	[%rd18], %fd45;
	ld.global.f64 	%fd46, [%rd2];
	ld.global.f64 	%fd47, [%rd3];
	ld.global.f64 	%fd48, [%rd4];
	mul.f64 	%fd49, %fd1, %fd45;
	sub.f64 	%fd50, %fd48, %fd49;
	sub.f64 	%fd51, %fd50, %fd36;
	sub.f64 	%fd52, %fd51, %fd38;
	mul.f64 	%fd53, %fd2, %fd46;
	sub.f64 	%fd54, %fd52, %fd53;
	mul.f64 	%fd55, %fd2, %fd47;
	sub.f64 	%fd56, %fd54, %fd55;
	div.rn.f64 	%fd57, %fd56, %fd1;
	add.f64 	%fd58, %fd45, %fd57;
	st.global.f64 	[%rd18], %fd58;
$L__BB0_6:
	@%p4 bra 	$L__BB0_8;
	ld.param.u64 	%rd24, [_Z15PoissonPressurePdiiddS_i_param_0];
	cvta.to.global.u64 	%rd19, %rd24;
	mul.wide.u32 	%rd20, %r9, 8;
	add.s64 	%rd21, %rd19, %rd20;
	ld.global.f64 	%fd59, [%rd21];
	ld.global.f64 	%fd60, [%rd21+8];
	ld.global.f64 	%fd61, [%rd1];
	ld.global.f64 	%fd62, [%rd2];
	ld.global.f64 	%fd63, [%rd3];
	ld.global.f64 	%fd64, [%rd4];
	mul.f64 	%fd65, %fd1, %fd59;
	sub.f64 	%fd66, %fd64, %fd65;
	mul.f64 	%fd67, %fd3, %fd60;
	sub.f64 	%fd68, %fd66, %fd67;
	mul.f64 	%fd69, %fd3, %fd61;
	sub.f64 	%fd70, %fd68, %fd69;
	mul.f64 	%fd71, %fd2, %fd62;
	sub.f64 	%fd72, %fd70, %fd71;
	mul.f64 	%fd73, %fd2, %fd63;
	sub.f64 	%fd74, %fd72, %fd73;
	div.rn.f64 	%fd75, %fd74, %fd1;
	add.f64 	%fd76, %fd59, %fd75;
	st.global.f64 	[%rd21], %fd76;
$L__BB0_8:
	add.s32 	%r30, %r30, 4;
	bra.uni 	$L__BB0_1;
$L__BB0_9:
	ret;

}


// ===== COMPILED SASS (sm_100) =====

	.target	sm_100

	.elftype	@"ET_EXEC"


//--------------------- .note.nv.tkinfo           --------------------------
	.section	.note.nv.tkinfo,"",@"SHT_NOTE"
	.sectionflags	@"SHF_NOTE_NV_TKINFO"
	.tkinfo
        /*0018*/ 	.word	0x00000002
        /*0030*/ 	.string	""
        /*0030*/ 	.string	"ptxas"
        /*0030*/ 	.string	"Cuda compilation tools, release 13.0, V13.0.88"
        /*0030*/ 	.string	"Build cuda_13.0.r13.0/compiler.36424714_0"
        /*0030*/ 	.string	"-arch sm_100 -m 64 "



//--------------------- .note.nv.cuinfo           --------------------------
	.section	.note.nv.cuinfo,"",@"SHT_NOTE"
	.sectionflags	@"SHF_NOTE_NV_CUINFO"
        /*0018*/ 	.short	0x0002
        /*001a*/ 	.short	0x0064
        /*001c*/ 	.short	0x0082
	.zero		2


//--------------------- .nv.info                  --------------------------
	.section	.nv.info,"",@"SHT_CUDA_INFO"
	.align	4


	//----- nvinfo : EIATTR_REGCOUNT
	.align		4
        /*0000*/ 	.byte	0x04, 0x2f
        /*0002*/ 	.short	(.L_1 - .L_0)
	.align		4
.L_0:
        /*0004*/ 	.word	index@(_Z15PoissonPressurePdiiddS_i)
        /*0008*/ 	.word	0x0000002e


	//----- nvinfo : EIATTR_FRAME_SIZE
	.align		4
.L_1:
        /*000c*/ 	.byte	0x04, 0x11
        /*000e*/ 	.short	(.L_3 - .L_2)
	.align		4
.L_2:
        /*0010*/ 	.word	index@($__internal_0_$__cuda_sm20_div_rn_f64_full)
        /*0014*/ 	.word	0x00000000


	//----- nvinfo : EIATTR_FRAME_SIZE
	.align		4
.L_3:
        /*0018*/ 	.byte	0x04, 0x11
        /*001a*/ 	.short	(.L_5 - .L_4)
	.align		4
.L_4:
        /*001c*/ 	.word	index@(_Z15PoissonPressurePdiiddS_i)
        /*0020*/ 	.word	0x00000000


	//----- nvinfo : EIATTR_MIN_STACK_SIZE
	.align		4
.L_5:
        /*0024*/ 	.byte	0x04, 0x12
        /*0026*/ 	.short	(.L_7 - .L_6)
	.align		4
.L_6:
        /*0028*/ 	.word	index@(_Z15PoissonPressurePdiiddS_i)
        /*002c*/ 	.word	0x00000000
.L_7:


//--------------------- .nv.compat                --------------------------
	.section	.nv.compat,"",@"SHT_CUDA_COMPAT_INFO"
	.align	4
        /*0000*/ 	.byte	0x02, 0x09, 0x00, 0x00, 0x02, 0x02, 0x01, 0x00, 0x02, 0x05, 0x05, 0x00, 0x03, 0x07, 0x01, 0x01
        /*0010*/ 	.byte	0x02, 0x03, 0x00, 0x00, 0x02, 0x06, 0x01, 0x00, 0x04, 0x0b, 0x08, 0x00, 0x01, 0x00, 0x00, 0x00
        /*0020*/ 	.byte	0x00, 0x00, 0x00, 0x00


//--------------------- .nv.info._Z15PoissonPressurePdiiddS_i --------------------------
	.section	.nv.info._Z15PoissonPressurePdiiddS_i,"",@"SHT_CUDA_INFO"
	.sectionflags	@""
	.align	4


	//----- nvinfo : EIATTR_CUDA_API_VERSION
	.align		4
        /*0000*/ 	.byte	0x04, 0x37
        /*0002*/ 	.short	(.L_9 - .L_8)
.L_8:
        /*0004*/ 	.word	0x00000082


	//----- nvinfo : EIATTR_KPARAM_INFO
	.align		4
.L_9:
        /*0008*/ 	.byte	0x04, 0x17
        /*000a*/ 	.short	(.L_11 - .L_10)
.L_10:
        /*000c*/ 	.word	0x00000000
        /*0010*/ 	.short	0x0006
        /*0012*/ 	.short	0x0028
        /*0014*/ 	.byte	0x00, 0xf0, 0x11, 0x00


	//----- nvinfo : EIATTR_KPARAM_INFO
	.align		4
.L_11:
        /*0018*/ 	.byte	0x04, 0x17
        /*001a*/ 	.short	(.L_13 - .L_12)
.L_12:
        /*001c*/ 	.word	0x00000000
        /*0020*/ 	.short	0x0005
        /*0022*/ 	.short	0x0020
        /*0024*/ 	.byte	0x00, 0xf5, 0x21, 0x00


	//----- nvinfo : EIATTR_KPARAM_INFO
	.align		4
.L_13:
        /*0028*/ 	.byte	0x04, 0x17
        /*002a*/ 	.short	(.L_15 - .L_14)
.L_14:
        /*002c*/ 	.word	0x00000000
        /*0030*/ 	.short	0x0004
        /*0032*/ 	.short	0x0018
        /*0034*/ 	.byte	0x00, 0xf0, 0x21, 0x00


	//----- nvinfo : EIATTR_KPARAM_INFO
	.align		4
.L_15:
        /*0038*/ 	.byte	0x04, 0x17
        /*003a*/ 	.short	(.L_17 - .L_16)
.L_16:
        /*003c*/ 	.word	0x00000000
        /*0040*/ 	.short	0x0003
        /*0042*/ 	.short	0x0010
        /*0044*/ 	.byte	0x00, 0xf0, 0x21, 0x00


	//----- nvinfo : EIATTR_KPARAM_INFO
	.align		4
.L_17:
        /*0048*/ 	.byte	0x04, 0x17
        /*004a*/ 	.short	(.L_19 - .L_18)
.L_18:
        /*004c*/ 	.word	0x00000000
        /*0050*/ 	.short	0x0002
        /*0052*/ 	.short	0x000c
        /*0054*/ 	.byte	0x00, 0xf0, 0x11, 0x00


	//----- nvinfo : EIATTR_KPARAM_INFO
	.align		4
.L_19:
        /*0058*/ 	.byte	0x04, 0x17
        /*005a*/ 	.short	(.L_21 - .L_20)
.L_20:
        /*005c*/ 	.word	0x00000000
        /*0060*/ 	.short	0x0001
        /*0062*/ 	.short	0x0008
        /*0064*/ 	.byte	0x00, 0xf0, 0x11, 0x00


	//----- nvinfo : EIATTR_KPARAM_INFO
	.align		4
.L_21:
        /*0068*/ 	.byte	0x04, 0x17
        /*006a*/ 	.short	(.L_23 - .L_22)
.L_22:
        /*006c*/ 	.word	0x00000000
        /*0070*/ 	.short	0x0000
        /*0072*/ 	.short	0x0000
        /*0074*/ 	.byte	0x00, 0xf5, 0x21, 0x00


	//----- nvinfo : EIATTR_SPARSE_MMA_MASK
	.align		4
.L_23:
        /*0078*/ 	.byte	0x03, 0x50
        /*007a*/ 	.short	0x0000


	//----- nvinfo : EIATTR_MAXREG_COUNT
	.align		4
        /*007c*/ 	.byte	0x03, 0x1b
        /*007e*/ 	.short	0x00ff


	//----- nvinfo : EIATTR_MERCURY_ISA_VERSION
	.align		4
        /*0080*/ 	.byte	0x03, 0x5f
        /*0082*/ 	.short	0x0101


	//----- nvinfo : EIATTR_VRC_CTA_INIT_COUNT
	.align		4
        /*0084*/ 	.byte	0x02, 0x4a
	.zero		1
	.zero		1


	//----- nvinfo : EIATTR_EXIT_INSTR_OFFSETS
	.align		4
        /*0088*/ 	.byte	0x04, 0x1c
        /*008a*/ 	.short	(.L_25 - .L_24)


	//   ....[0]....
.L_24:
        /*008c*/ 	.word	0x00000aa0


	//----- nvinfo : EIATTR_CRS_STACK_SIZE
	.align		4
.L_25:
        /*0090*/ 	.byte	0x04, 0x1e
        /*0092*/ 	.short	(.L_27 - .L_26)
.L_26:
        /*0094*/ 	.word	0x00000000


	//----- nvinfo : EIATTR_CBANK_PARAM_SIZE
	.align		4
.L_27:
        /*0098*/ 	.byte	0x03, 0x19
        /*009a*/ 	.short	0x002c


	//----- nvinfo : EIATTR_PARAM_CBANK
	.align		4
        /*009c*/ 	.byte	0x04, 0x0a
        /*009e*/ 	.short	(.L_29 - .L_28)
	.align		4
.L_28:
        /*00a0*/ 	.word	index@(.nv.constant0._Z15PoissonPressurePdiiddS_i)
        /*00a4*/ 	.short	0x0380
        /*00a6*/ 	.short	0x002c


	//----- nvinfo : EIATTR_SW_WAR
	.align		4
.L_29:
        /*00a8*/ 	.byte	0x04, 0x36
        /*00aa*/ 	.short	(.L_31 - .L_30)
.L_30:
        /*00ac*/ 	.word	0x00000008
.L_31:


//--------------------- .nv.callgraph             --------------------------
	.section	.nv.callgraph,"",@"SHT_CUDA_CALLGRAPH"
	.align	4
	.sectionentsize	8
	.align		4
        /*0000*/ 	.word	0x00000000
	.align		4
        /*0004*/ 	.word	0xffffffff
	.align		4
        /*0008*/ 	.word	0x00000000
	.align		4
        /*000c*/ 	.word	0xfffffffe
	.align		4
        /*0010*/ 	.word	0x00000000
	.align		4
        /*0014*/ 	.word	0xfffffffd
	.align		4
        /*0018*/ 	.word	0x00000000
	.align		4
        /*001c*/ 	.word	0xfffffffc


//--------------------- .text._Z15PoissonPressurePdiiddS_i --------------------------
	.section	.text._Z15PoissonPressurePdiiddS_i,"ax",@progbits
	.align	128
        .global         _Z15PoissonPressurePdiiddS_i
        .type           _Z15PoissonPressurePdiiddS_i,@function
        .size           _Z15PoissonPressurePdiiddS_i,(.L_x_25 - _Z15PoissonPressurePdiiddS_i)
        .other          _Z15PoissonPressurePdiiddS_i,@"STO_CUDA_ENTRY STV_DEFAULT"
_Z15PoissonPressurePdiiddS_i:
.text._Z15PoissonPressurePdiiddS_i:
[----:B------:R-:W-:Y:S01]  /*0000*/  LDC R1, c[0x0][0x37c] ;  /* 0x0000df00ff017b82 */ /* 0x000fe20000000800 */
[----:B------:R-:W0:Y:S07]  /*0010*/  LDCU UR9, c[0x0][0x394] ;  /* 0x00007280ff0977ac */ /* 0x000e2e0008000800 */
[----:B------:R-:W1:Y:S01]  /*0020*/  LDC.64 R6, c[0x0][0x390] ;  /* 0x0000e400ff067b82 */ /* 0x000e620000000a00 */
[----:B------:R-:W-:Y:S01]  /*0030*/  IMAD.MOV.U32 R2, RZ, RZ, 0x1 ;  /* 0x00000001ff027424 */ /* 0x000fe200078e00ff */
[----:B------:R-:W2:Y:S01]  /*0040*/  S2R R9, SR_TID.X ;  /* 0x0000000000097919 */ /* 0x000ea20000002100 */
[----:B------:R-:W3:Y:S05]  /*0050*/  LDCU.64 UR6, c[0x0][0x388] ;  /* 0x00007100ff0677ac */ /* 0x000eea0008000a00 */
[----:B------:R-:W4:Y:S08]  /*0060*/  LDC.64 R32, c[0x0][0x398] ;  /* 0x0000e600ff207b82 */ /* 0x000f300000000a00 */
[----:B------:R-:W2:Y:S01]  /*0070*/  S2UR UR8, SR_CTAID.X ;  /* 0x00000000000879c3 */ /* 0x000ea20000002500 */
[----:B0-----:R-:W1:Y:S01]  /*0080*/  MUFU.RCP64H R3, UR9 ;  /* 0x0000000900037d08 */ /* 0x001e620008001800 */
[----:B---3--:R-:W-:-:S02]  /*0090*/  UIADD3 UR4, UPT, UPT, UR6, -0x1, URZ ;  /* 0xffffffff06047890 */ /* 0x008fc4000fffe0ff */
[----:B------:R-:W-:-:S04]  /*00a0*/  UIADD3 UR5, UPT, UPT, UR7, -0x1, URZ ;  /* 0xffffffff07057890 */ /* 0x000fc8000fffe0ff */
[----:B------:R-:W2:Y:S01]  /*00b0*/  LDC R0, c[0x0][0x360] ;  /* 0x0000d800ff007b82 */ /* 0x000ea20000000800 */
[----:B------:R-:W-:Y:S01]  /*00c0*/  UIMAD UR4, UR4, UR5, URZ ;  /* 0x00000005040472a4 */ /* 0x000fe2000f8e02ff */
[----:B----4-:R-:W-:-:S06]  /*00d0*/  DMUL R32, R32, -2 ;  /* 0xc000000020207828 */ /* 0x010fcc0000000000 */
[----:B------:R-:W0:Y:S01]  /*00e0*/  LDC.64 R18, c[0x0][0x380] ;  /* 0x0000e000ff127b82 */ /* 0x000e220000000a00 */
[----:B-1----:R-:W-:-:S08]  /*00f0*/  DFMA R4, R2, -R6, 1 ;  /* 0x3ff000000204742b */ /* 0x002fd00000000806 */
[----:B------:R-:W-:Y:S01]  /*0100*/  DFMA R4, R4, R4, R4 ;  /* 0x000000040404722b */ /* 0x000fe20000000004 */
[----:B------:R-:W-:-:S07]  /*0110*/  FSETP.GEU.AND P2, PT, |R33|, 6.5827683646048100446e-37, PT ;  /* 0x036000002100780b */ /* 0x000fce0003f4e200 */
[----:B------:R-:W-:-:S08]  /*0120*/  DFMA R4, R2, R4, R2 ;  /* 0x000000040204722b */ /* 0x000fd00000000002 */
[----:B------:R-:W-:-:S08]  /*0130*/  DFMA R2, R4, -R6, 1 ;  /* 0x3ff000000402742b */ /* 0x000fd00000000806 */
[----:B------:R-:W-:-:S08]  /*0140*/  DFMA R2, R4, R2, R4 ;  /* 0x000000020402722b */ /* 0x000fd00000000004 */
[----:B------:R-:W-:-:S08]  /*0150*/  DMUL R16, R32, R2 ;  /* 0x0000000220107228 */ /* 0x000fd00000000000 */
[----:B------:R-:W-:Y:S01]  /*0160*/  DFMA R4, R16, -R6, R32 ;  /* 0x800000061004722b */ /* 0x000fe20000000020 */
[----:B--2---:R-:W-:-:S04]  /*0170*/  IMAD R6, R0, UR8, R9 ;  /* 0x0000000800067c24 */ /* 0x004fc8000f8e0209 */
[C---:B------:R-:W-:Y:S01]  /*0180*/  VIADD R23, R6.reuse, 0xffffffff ;  /* 0xffffffff06177836 */ /* 0x040fe20000000000 */
[C---:B------:R-:W-:Y:S02]  /*0190*/  ISETP.GE.AND P0, PT, R6.reuse, UR4, PT ;  /* 0x0000000406007c0c */ /* 0x040fe4000bf06270 */
[----:B------:R-:W-:Y:S01]  /*01a0*/  DFMA R16, R2, R4, R16 ;  /* 0x000000040210722b */ /* 0x000fe20000000010 */
[C---:B------:R-:W-:Y:S02]  /*01b0*/  VIADD R21, R6.reuse, -UR7 ;  /* 0x8000000706157c36 */ /* 0x040fe40008000000 */
[C---:B------:R-:W-:Y:S01]  /*01c0*/  VIADD R3, R6.reuse, UR7 ;  /* 0x0000000706037c36 */ /* 0x040fe20008000000 */
[----:B------:R-:W-:Y:S01]  /*01d0*/  ISETP.GT.AND P0, PT, R6, RZ, !P0 ;  /* 0x000000ff0600720c */ /* 0x000fe20004704270 */
[----:B0-----:R-:W-:-:S04]  /*01e0*/  IMAD.WIDE.U32 R22, R23, 0x8, R18 ;  /* 0x0000000817167825 */ /* 0x001fc800078e0012 */
[----:B------:R-:W-:-:S04]  /*01f0*/  IMAD.WIDE R20, R21, 0x8, R18 ;  /* 0x0000000815147825 */ /* 0x000fc800078e0212 */
[----:B------:R-:W-:Y:S01]  /*0200*/  FFMA R0, RZ, UR9, R17 ;  /* 0x00000009ff007c23 */ /* 0x000fe20008000011 */
[----:B------:R-:W-:-:S04]  /*0210*/  IMAD.WIDE R18, R3, 0x8, R18 ;  /* 0x0000000803127825 */ /* 0x000fc800078e0212 */
[----:B------:R-:W-:-:S13]  /*0220*/  FSETP.GT.AND P1, PT, |R0|, 1.469367938527859385e-39, PT ;  /* 0x001000000000780b */ /* 0x000fda0003f24200 */
[----:B------:R-:W-:Y:S05]  /*0230*/  @P1 BRA P2, `(.L_x_0) ;  /* 0x00000000001c1947 */ /* 0x000fea0001000000 */
[----:B------:R-:W0:Y:S01]  /*0240*/  LDCU.64 UR4, c[0x0][0x390] ;  /* 0x00007200ff0477ac */ /* 0x000e220008000a00 */
[----:B------:R-:W-:Y:S01]  /*0250*/  MOV R8, 0x290 ;  /* 0x0000029000087802 */ /* 0x000fe20000000f00 */
[----:B0-----:R-:W-:Y:S01]  /*0260*/  IMAD.U32 R30, RZ, RZ, UR4 ;  /* 0x00000004ff1e7e24 */ /* 0x001fe2000f8e00ff */
[----:B------:R-:W-:-:S07]  /*0270*/  MOV R31, UR5 ;  /* 0x00000005001f7c02 */ /* 0x000fce0008000f00 */
[----:B------:R-:W-:Y:S05]  /*0280*/  CALL.REL.NOINC `($__internal_0_$__cuda_sm20_div_rn_f64_full) ;  /* 0x0000000c00d87944 */ /* 0x000fea0003c00000 */
[----:B------:R-:W-:Y:S02]  /*0290*/  IMAD.MOV.U32 R16, RZ, RZ, R40 ;  /* 0x000000ffff107224 */ /* 0x000fe400078e0028 */
[----:B------:R-:W-:-:S07]  /*02a0*/  IMAD.MOV.U32 R17, RZ, RZ, R41 ;  /* 0x000000ffff117224 */ /* 0x000fce00078e0029 */
.L_x_0:
[----:B------:R-:W0:Y:S01]  /*02b0*/  LDCU UR4, c[0x0][0x39c] ;  /* 0x00007380ff0477ac */ /* 0x000e220008000800 */
[----:B------:R-:W1:Y:S01]  /*02c0*/  LDC.64 R8, c[0x0][0x398] ;  /* 0x0000e600ff087b82 */ /* 0x000e620000000a00 */
[----:B------:R-:W-:-:S07]  /*02d0*/  IMAD.MOV.U32 R2, RZ, RZ, 0x1 ;  /* 0x00000001ff027424 */ /* 0x000fce00078e00ff */
[----:B------:R-:W2:Y:S01]  /*02e0*/  LDC.64 R32, c[0x0][0x390] ;  /* 0x0000e400ff207b82 */ /* 0x000ea20000000a00 */
[----:B0-----:R-:W1:Y:S01]  /*02f0*/  MUFU.RCP64H R3, UR4 ;  /* 0x0000000400037d08 */ /* 0x001e620008001800 */
[----:B--2---:R-:W-:Y:S02]  /*0300*/  DADD R32, R32, R32 ;  /* 0x0000000020207229 */ /* 0x004fe40000000020 */
[----:B-1----:R-:W-:-:S08]  /*0310*/  DFMA R4, R2, -R8, 1 ;  /* 0x3ff000000204742b */ /* 0x002fd00000000808 */
[----:B------:R-:W-:Y:S01]  /*0320*/  DFMA R4, R4, R4, R4 ;  /* 0x000000040404722b */ /* 0x000fe20000000004 */
[----:B------:R-:W-:-:S07]  /*0330*/  FSETP.GEU.AND P2, PT, |R33|, 6.5827683646048100446e-37, PT ;  /* 0x036000002100780b */ /* 0x000fce0003f4e200 */
[----:B------:R-:W-:-:S08]  /*0340*/  DFMA R4, R2, R4, R2 ;  /* 0x000000040204722b */ /* 0x000fd00000000002 */
[----:B------:R-:W-:-:S08]  /*0350*/  DFMA R2, R4, -R8, 1 ;  /* 0x3ff000000402742b */ /* 0x000fd00000000808 */
[----:B------:R-:W-:-:S08]  /*0360*/  DFMA R2, R4, R2, R4 ;  /* 0x000000020402722b */ /* 0x000fd00000000004 */
[----:B------:R-:W-:-:S08]  /*0370*/  DMUL R4, R32, R2 ;  /* 0x0000000220047228 */ /* 0x000fd00000000000 */
[----:B------:R-:W-:-:S08]  /*0380*/  DFMA R8, R4, -R8, R32 ;  /* 0x800000080408722b */ /* 0x000fd00000000020 */
[----:B------:R-:W-:-:S10]  /*0390*/  DFMA R2, R2, R8, R4 ;  /* 0x000000080202722b */ /* 0x000fd40000000004 */
[----:B------:R-:W-:-:S05]  /*03a0*/  FFMA R0, RZ, UR4, R3 ;  /* 0x00000004ff007c23 */ /* 0x000fca0008000003 */
[----:B------:R-:W-:-:S13]  /*03b0*/  FSETP.GT.AND P1, PT, |R0|, 1.469367938527859385e-39, PT ;  /* 0x001000000000780b */ /* 0x000fda0003f24200 */
[----:B------:R-:W-:Y:S05]  /*03c0*/  @P1 BRA P2, `(.L_x_1) ;  /* 0x00000000001c1947 */ /* 0x000fea0001000000 */
[----:B------:R-:W0:Y:S01]  /*03d0*/  LDCU.64 UR4, c[0x0][0x398] ;  /* 0x00007300ff0477ac */ /* 0x000e220008000a00 */
[----:B------:R-:W-:Y:S01]  /*03e0*/  MOV R8, 0x420 ;  /* 0x0000042000087802 */ /* 0x000fe20000000f00 */
[----:B0-----:R-:W-:Y:S02]  /*03f0*/  IMAD.U32 R30, RZ, RZ, UR4 ;  /* 0x00000004ff1e7e24 */ /* 0x001fe4000f8e00ff */
[----:B------:R-:W-:-:S07]  /*0400*/  IMAD.U32 R31, RZ, RZ, UR5 ;  /* 0x00000005ff1f7e24 */ /* 0x000fce000f8e00ff */
[----:B------:R-:W-:Y:S05]  /*0410*/  CALL.REL.NOINC `($__internal_0_$__cuda_sm20_div_rn_f64_full) ;  /* 0x0000000c00747944 */ /* 0x000fea0003c00000 */
[----:B------:R-:W-:Y:S01]  /*0420*/  MOV R2, R40 ;  /* 0x0000002800027202 */ /* 0x000fe20000000f00 */
[----:B------:R-:W-:-:S07]  /*0430*/  IMAD.MOV.U32 R3, RZ, RZ, R41 ;  /* 0x000000ffff037224 */ /* 0x000fce00078e0029 */
.L_x_1:
[----:B------:R-:W0:Y:S01]  /*0440*/  LDCU UR4, c[0x0][0x39c] ;  /* 0x00007380ff0477ac */ /* 0x000e220008000800 */
[----:B------:R-:W1:Y:S01]  /*0450*/  LDC.64 R8, c[0x0][0x398] ;  /* 0x0000e600ff087b82 */ /* 0x000e620000000a00 */
[----:B------:R-:W-:Y:S01]  /*0460*/  IMAD.MOV.U32 R4, RZ, RZ, 0x1 ;  /* 0x00000001ff047424 */ /* 0x000fe200078e00ff */
[----:B------:R-:W-:-:S06]  /*0470*/  DADD R16, -R2, R16 ;  /* 0x0000000002107229 */ /* 0x000fcc0000000110 */
[----:B------:R-:W2:Y:S08]  /*0480*/  LDC.64 R12, c[0x0][0x390] ;  /* 0x0000e400ff0c7b82 */ /* 0x000eb00000000a00 */
[----:B------:R-:W3:Y:S01]  /*0490*/  LDC R7, c[0x0][0x394] ;  /* 0x0000e500ff077b82 */ /* 0x000ee20000000800 */
[----:B0-----:R-:W1:Y:S02]  /*04a0*/  MUFU.RCP64H R5, UR4 ;  /* 0x0000000400057d08 */ /* 0x001e640008001800 */
[----:B-1----:R-:W-:Y:S01]  /*04b0*/  DFMA R10, R4, -R8, 1 ;  /* 0x3ff00000040a742b */ /* 0x002fe20000000808 */
[----:B---3--:R-:W-:-:S07]  /*04c0*/  FSETP.GEU.AND P2, PT, |R7|, 6.5827683646048100446e-37, PT ;  /* 0x036000000700780b */ /* 0x008fce0003f4e200 */
[----:B------:R-:W-:-:S08]  /*04d0*/  DFMA R10, R10, R10, R10 ;  /* 0x0000000a0a0a722b */ /* 0x000fd0000000000a */
[----:B------:R-:W-:-:S08]  /*04e0*/  DFMA R10, R4, R10, R4 ;  /* 0x0000000a040a722b */ /* 0x000fd00000000004 */
[----:B------:R-:W-:-:S08]  /*04f0*/  DFMA R4, R10, -R8, 1 ;  /* 0x3ff000000a04742b */ /* 0x000fd00000000808 */
[----:B------:R-:W-:-:S08]  /*0500*/  DFMA R10, R10, R4, R10 ;  /* 0x000000040a0a722b */ /* 0x000fd0000000000a */
[----:B--2---:R-:W-:-:S08]  /*0510*/  DMUL R4, R10, R12 ;  /* 0x0000000c0a047228 */ /* 0x004fd00000000000 */
[----:B------:R-:W-:-:S08]  /*0520*/  DFMA R8, R4, -R8, R12 ;  /* 0x800000080408722b */ /* 0x000fd0000000000c */
[----:B------:R-:W-:-:S10]  /*0530*/  DFMA R4, R10, R8, R4 ;  /* 0x000000080a04722b */ /* 0x000fd40000000004 */
[----:B------:R-:W-:-:S05]  /*0540*/  FFMA R0, RZ, UR4, R5 ;  /* 0x00000004ff007c23 */ /* 0x000fca0008000005 */
[----:B------:R-:W-:-:S13]  /*0550*/  FSETP.GT.AND P1, PT, |R0|, 1.469367938527859385e-39, PT ;  /* 0x001000000000780b */ /* 0x000fda0003f24200 */
[----:B------:R-:W-:Y:S05]  /*0560*/  @P1 BRA P2, `(.L_x_2) ;  /* 0x0000000000281947 */ /* 0x000fea0001000000 */
[----:B------:R-:W0:Y:S01]  /*0570*/  LDCU.64 UR4, c[0x0][0x390] ;  /* 0x00007200ff0477ac */ /* 0x000e220008000a00 */
[----:B------:R-:W-:Y:S01]  /*0580*/  MOV R8, 0x5f0 ;  /* 0x000005f000087802 */ /* 0x000fe20000000f00 */
[----:B------:R-:W1:Y:S01]  /*0590*/  LDCU.64 UR6, c[0x0][0x398] ;  /* 0x00007300ff0677ac */ /* 0x000e620008000a00 */
[----:B0-----:R-:W-:Y:S02]  /*05a0*/  IMAD.U32 R32, RZ, RZ, UR4 ;  /* 0x00000004ff207e24 */ /* 0x001fe4000f8e00ff */
[----:B------:R-:W-:Y:S02]  /*05b0*/  IMAD.U32 R33, RZ, RZ, UR5 ;  /* 0x00000005ff217e24 */ /* 0x000fe4000f8e00ff */
[----:B-1----:R-:W-:Y:S01]  /*05c0*/  IMAD.U32 R30, RZ, RZ, UR6 ;  /* 0x00000006ff1e7e24 */ /* 0x002fe2000f8e00ff */
[----:B------:R-:W-:-:S07]  /*05d0*/  MOV R31, UR7 ;  /* 0x00000007001f7c02 */ /* 0x000fce0008000f00 */
[----:B------:R-:W-:Y:S05]  /*05e0*/  CALL.REL.NOINC `($__internal_0_$__cuda_sm20_div_rn_f64_full) ;  /* 0x0000000c00007944 */ /* 0x000fea0003c00000 */
[----:B------:R-:W-:Y:S02]  /*05f0*/  IMAD.MOV.U32 R4, RZ, RZ, R40 ;  /* 0x000000ffff047224 */ /* 0x000fe400078e0028 */
[----:B------:R-:W-:-:S07]  /*0600*/  IMAD.MOV.U32 R5, RZ, RZ, R41 ;  /* 0x000000ffff057224 */ /* 0x000fce00078e0029 */
.L_x_2:
[----:B------:R-:W0:Y:S01]  /*0610*/  LDCU UR4, c[0x0][0x394] ;  /* 0x00007280ff0477ac */ /* 0x000e220008000800 */
[----:B------:R-:W1:Y:S01]  /*0620*/  LDC.64 R8, c[0x0][0x390] ;  /* 0x0000e400ff087b82 */ /* 0x000e620000000a00 */
[----:B------:R-:W-:-:S07]  /*0630*/  IMAD.MOV.U32 R2, RZ, RZ, 0x1 ;  /* 0x00000001ff027424 */ /* 0x000fce00078e00ff */
        /* <DEDUP_REMOVED lines=19> */
[----:B------:R-:W-:Y:S01]  /*0770*/  IMAD.U32 R33, RZ, RZ, UR5 ;  /* 0x00000005ff217e24 */ /* 0x000fe2000f8e00ff */
[----:B-1----:R-:W-:Y:S01]  /*0780*/  MOV R30, UR6 ;  /* 0x00000006001e7c02 */ /* 0x002fe20008000f00 */
[----:B------:R-:W-:-:S07]  /*0790*/  IMAD.U32 R31, RZ, RZ, UR7 ;  /* 0x00000007ff1f7e24 */ /* 0x000fce000f8e00ff */
[----:B------:R-:W-:Y:S05]  /*07a0*/  CALL.REL.NOINC `($__internal_0_$__cuda_sm20_div_rn_f64_full) ;  /* 0x0000000800907944 */ /* 0x000fea0003c00000 */
[----:B------:R-:W-:Y:S02]  /*07b0*/  IMAD.MOV.U32 R2, RZ, RZ, R40 ;  /* 0x000000ffff027224 */ /* 0x000fe400078e0028 */
[----:B------:R-:W-:-:S07]  /*07c0*/  IMAD.MOV.U32 R3, RZ, RZ, R41 ;  /* 0x000000ffff037224 */ /* 0x000fce00078e0029 */
.L_x_3:
[----:B------:R-:W0:Y:S01]  /*07d0*/  LDC.64 R14, c[0x0][0x3a0] ;  /* 0x0000e800ff0e7b82 */ /* 0x000e220000000a00 */
[----:B------:R-:W-:Y:S01]  /*07e0*/  IMAD.MOV.U32 R0, RZ, RZ, RZ ;  /* 0x000000ffff007224 */ /* 0x000fe200078e00ff */
[----:B------:R-:W1:Y:S02]  /*07f0*/  LDCU.64 UR4, c[0x0][0x358] ;  /* 0x00006b00ff0477ac */ /* 0x000e640008000a00 */
[----:B01----:R-:W-:-:S07]  /*0800*/  IMAD.WIDE.U32 R14, R6, 0x8, R14 ;  /* 0x00000008060e7825 */ /* 0x003fce00078e000e */
.L_x_18:
[----:B------:R-:W-:Y:S04]  /*0810*/  BSSY.RECONVERGENT B0, `(.L_x_4) ;  /* 0x0000027000007945 */ /* 0x000fe80003800200 */
[----:B012---:R-:W-:Y:S05]  /*0820*/  @!P0 BRA `(.L_x_5) ;  /* 0x0000000000948947 */ /* 0x007fea0003800000 */
[----:B------:R-:W0:Y:S01]  /*0830*/  LDC.64 R24, c[0x0][0x380] ;  /* 0x0000e000ff187b82 */ /* 0x000e220000000a00 */
[----:B------:R-:W2:Y:S04]  /*0840*/  LDG.E.64 R30, desc[UR4][R14.64] ;  /* 0x000000040e1e7981 */ /* 0x000ea8000c1e1b00 */
[----:B------:R-:W3:Y:S04]  /*0850*/  LDG.E.64 R28, desc[UR4][R22.64] ;  /* 0x00000004161c7981 */ /* 0x000ee8000c1e1b00 */
[----:B------:R-:W4:Y:S04]  /*0860*/  LDG.E.64 R10, desc[UR4][R20.64] ;  /* 0x00000004140a7981 */ /* 0x000f28000c1e1b00 */
[----:B------:R-:W5:Y:S01]  /*0870*/  LDG.E.64 R8, desc[UR4][R18.64] ;  /* 0x0000000412087981 */ /* 0x000f62000c1e1b00 */
[----:B0-----:R-:W-:-:S05]  /*0880*/  IMAD.WIDE.U32 R24, R6, 0x8, R24 ;  /* 0x0000000806187825 */ /* 0x001fca00078e0018 */
[----:B------:R-:W2:Y:S04]  /*0890*/  LDG.E.64 R12, desc[UR4][R24.64] ;  /* 0x00000004180c7981 */ /* 0x000ea8000c1e1b00 */
[----:B------:R-:W3:Y:S01]  /*08a0*/  LDG.E.64 R26, desc[UR4][R24.64+0x8] ;  /* 0x00000804181a7981 */ /* 0x000ee2000c1e1b00 */
[----:B------:R-:W0:Y:S01]  /*08b0*/  MUFU.RCP64H R33, R17 ;  /* 0x0000001100217308 */ /* 0x000e220000001800 */
[----:B------:R-:W-:-:S06]  /*08c0*/  IMAD.MOV.U32 R32, RZ, RZ, 0x1 ;  /* 0x00000001ff207424 */ /* 0x000fcc00078e00ff */
[----:B0-----:R-:W-:-:S08]  /*08d0*/  DFMA R34, -R16, R32, 1 ;  /* 0x3ff000001022742b */ /* 0x001fd00000000120 */
[----:B------:R-:W-:-:S08]  /*08e0*/  DFMA R34, R34, R34, R34 ;  /* 0x000000222222722b */ /* 0x000fd00000000022 */
[----:B------:R-:W-:Y:S01]  /*08f0*/  DFMA R34, R32, R34, R32 ;  /* 0x000000222022722b */ /* 0x000fe20000000020 */
[----:B------:R-:W-:Y:S01]  /*0900*/  BSSY.RECONVERGENT B1, `(.L_x_6) ;  /* 0x0000015000017945 */ /* 0x000fe20003800200 */
[----:B--2---:R-:W-:-:S08]  /*0910*/  DFMA R30, -R16, R12, R30 ;  /* 0x0000000c101e722b */ /* 0x004fd0000000011e */
[----:B---3--:R-:W-:-:S08]  /*0920*/  DFMA R26, R26, -R2, R30 ;  /* 0x800000021a1a722b */ /* 0x008fd0000000001e */
[----:B------:R-:W-:Y:S02]  /*0930*/  DFMA R26, R28, -R2, R26 ;  /* 0x800000021c1a722b */ /* 0x000fe4000000001a */
[----:B------:R-:W-:-:S06]  /*0940*/  DFMA R28, -R16, R34, 1 ;  /* 0x3ff00000101c742b */ /* 0x000fcc0000000122 */
[----:B----4-:R-:W-:Y:S02]  /*0950*/  DFMA R10, R10, -R4, R26 ;  /* 0x800000040a0a722b */ /* 0x010fe4000000001a */
[----:B------:R-:W-:-:S06]  /*0960*/  DFMA R28, R34, R28, R34 ;  /* 0x0000001c221c722b */ /* 0x000fcc0000000022 */
[----:B-----5:R-:W-:-:S08]  /*0970*/  DFMA R32, R8, -R4, R10 ;  /* 0x800000040820722b */ /* 0x020fd0000000000a */
[----:B------:R-:W-:-:S08]  /*0980*/  DMUL R8, R32, R28 ;  /* 0x0000001c20087228 */ /* 0x000fd00000000000 */
[----:B------:R-:W-:-:S08]  /*0990*/  DFMA R10, -R16, R8, R32 ;  /* 0x00000008100a722b */ /* 0x000fd00000000120 */
[----:B------:R-:W-:Y:S01]  /*09a0*/  DFMA R8, R28, R10, R8 ;  /* 0x0000000a1c08722b */ /* 0x000fe20000000008 */
[----:B------:R-:W-:-:S09]  /*09b0*/  FSETP.GEU.AND P2, PT, |R33|, 6.5827683646048100446e-37, PT ;  /* 0x036000002100780b */ /* 0x000fd20003f4e200 */
[----:B------:R-:W-:-:S05]  /*09c0*/  FFMA R7, RZ, R17, R9 ;  /* 0x00000011ff077223 */ /* 0x000fca0000000009 */
[----:B------:R-:W-:-:S13]  /*09d0*/  FSETP.GT.AND P1, PT, |R7|, 1.469367938527859385e-39, PT ;  /* 0x001000000700780b */ /* 0x000fda0003f24200 */
[----:B------:R-:W-:Y:S05]  /*09e0*/  @P1 BRA P2, `(.L_x_7) ;  /* 0x0000000000181947 */ /* 0x000fea0001000000 */
[----:B------:R-:W-:Y:S01]  /*09f0*/  MOV R30, R16 ;  /* 0x00000010001e7202 */ /* 0x000fe20000000f00 */
[----:B------:R-:W-:Y:S01]  /*0a00*/  IMAD.MOV.U32 R31, RZ, RZ, R17 ;  /* 0x000000ffff1f7224 */ /* 0x000fe200078e0011 */
[----:B------:R-:W-:-:S07]  /*0a10*/  MOV R8, 0xa30 ;  /* 0x00000a3000087802 */ /* 0x000fce0000000f00 */
[----:B------:R-:W-:Y:S05]  /*0a20*/  CALL.REL.NOINC `($__internal_0_$__cuda_sm20_div_rn_f64_full) ;  /* 0x0000000400f07944 */ /* 0x000fea0003c00000 */
[----:B------:R-:W-:Y:S02]  /*0a30*/  IMAD.MOV.U32 R8, RZ, RZ, R40 ;  /* 0x000000ffff087224 */ /* 0x000fe400078e0028 */
[----:B------:R-:W-:-:S07]  /*0a40*/  IMAD.MOV.U32 R9, RZ, RZ, R41 ;  /* 0x000000ffff097224 */ /* 0x000fce00078e0029 */
.L_x_7:
[----:B------:R-:W-:Y:S05]  /*0a50*/  BSYNC.RECONVERGENT B1 ;  /* 0x0000000000017941 */ /* 0x000fea0003800200 */
.L_x_6:
[----:B------:R-:W-:-:S07]  /*0a60*/  DADD R8, R12, R8 ;  /* 0x000000000c087229 */ /* 0x000fce0000000008 */
[----:B------:R0:W-:Y:S04]  /*0a70*/  STG.E.64 desc[UR4][R24.64], R8 ;  /* 0x0000000818007986 */ /* 0x0001e8000c101b04 */
.L_x_5:
[----:B------:R-:W-:Y:S05]  /*0a80*/  BSYNC.RECONVERGENT B0 ;  /* 0x0000000000007941 */ /* 0x000fea0003800200 */
.L_x_4:
[----:B------:R-:W-:-:S13]  /*0a90*/  ISETP.NE.AND P1, PT, R0, 0x3e8, PT ;  /* 0x000003e80000780c */ /* 0x000fda0003f25270 */
[----:B------:R-:W-:Y:S05]  /*0aa0*/  @!P1 EXIT ;  /* 0x000000000000994d */ /* 0x000fea0003800000 */
[----:B------:R-:W-:Y:S04]  /*0ab0*/  BSSY.RECONVERGENT B0, `(.L_x_8) ;  /* 0x0000049000007945 */ /* 0x000fe80003800200 */
[----:B------:R-:W-:Y:S05]  /*0ac0*/  @!P0 BRA `(.L_x_9) ;  /* 0x00000004001c8947 */ /* 0x000fea0003800000 */
[----:B------:R-:W1:Y:S01]  /*0ad0*/  LDC.64 R12, c[0x0][0x380] ;  /* 0x0000e000ff0c7b82 */ /* 0x000e620000000a00 */
[----:B------:R-:W2:Y:S04]  /*0ae0*/  LDG.E.64 R30, desc[UR4][R14.64] ;  /* 0x000000040e1e7981 */ /* 0x000ea8000c1e1b00 */
[----:B------:R-:W3:Y:S04]  /*0af0*/  LDG.E.64 R26, desc[UR4][R22.64] ;  /* 0x00000004161a7981 */ /* 0x000ee8000c1e1b00 */
[----:B------:R-:W4:Y:S04]  /*0b00*/  LDG.E.64 R10, desc[UR4][R20.64] ;  /* 0x00000004140a7981 */ /* 0x000f28000c1e1b00 */
[----:B0-----:R-:W5:Y:S01]  /*0b10*/  LDG.E.64 R8, desc[UR4][R18.64] ;  /* 0x0000000412087981 */ /* 0x001f62000c1e1b00 */
[----:B-1----:R-:W-:-:S05]  /*0b20*/  IMAD.WIDE.U32 R12, R6, 0x8, R12 ;  /* 0x00000008060c7825 */ /* 0x002fca00078e000c */
[----:B------:R-:W2:Y:S04]  /*0b30*/  LDG.E.64 R38, desc[UR4][R12.64] ;  /* 0x000000040c267981 */ /* 0x000ea8000c1e1b00 */
[----:B------:R-:W4:Y:S01]  /*0b40*/  LDG.E.64 R24, desc[UR4][R12.64+0x8] ;  /* 0x000008040c187981 */ /* 0x000f22000c1e1b00 */
[----:B------:R-:W0:Y:S01]  /*0b50*/  MUFU.RCP64H R29, R17 ;  /* 0x00000011001d7308 */ /* 0x000e220000001800 */
[----:B------:R-:W-:-:S06]  /*0b60*/  IMAD.MOV.U32 R28, RZ, RZ, 0x1 ;  /* 0x00000001ff1c7424 */ /* 0x000fcc00078e00ff */
[----:B0-----:R-:W-:-:S08]  /*0b70*/  DFMA R32, -R16, R28, 1 ;  /* 0x3ff000001020742b */ /* 0x001fd0000000011c */
[----:B------:R-:W-:-:S08]  /*0b80*/  DFMA R32, R32, R32, R32 ;  /* 0x000000202020722b */ /* 0x000fd00000000020 */
[----:B------:R-:W-:-:S08]  /*0b90*/  DFMA R32, R28, R32, R28 ;  /* 0x000000201c20722b */ /* 0x000fd0000000001c */
[----:B------:R-:W-:-:S08]  /*0ba0*/  DFMA R28, -R16, R32, 1 ;  /* 0x3ff00000101c742b */ /* 0x000fd00000000120 */
[----:B------:R-:W-:Y:S01]  /*0bb0*/  DFMA R28, R32, R28, R32 ;  /* 0x0000001c201c722b */ /* 0x000fe20000000020 */
[----:B------:R-:W-:Y:S01]  /*0bc0*/  BSSY.RECONVERGENT B1, `(.L_x_10) ;  /* 0x0000015000017945 */ /* 0x000fe20003800200 */
[----:B---3--:R-:W-:Y:S02]  /*0bd0*/  DMUL R26, R26, R2 ;  /* 0x000000021a1a7228 */ /* 0x008fe40000000000 */
[----:B--2---:R-:W-:Y:S02]  /*0be0*/  DFMA R30, -R16, R38, R30 ;  /* 0x00000026101e722b */ /* 0x004fe4000000011e */
[----:B----4-:R-:W-:-:S08]  /*0bf0*/  DMUL R24, R24, R2 ;  /* 0x0000000218187228 */ /* 0x010fd00000000000 */
[----:B------:R-:W-:-:S08]  /*0c00*/  DADD R30, R30, -R24 ;  /* 0x000000001e1e7229 */ /* 0x000fd00000000818 */
[----:B------:R-:W-:-:S08]  /*0c10*/  DADD R30, R30, -R26 ;  /* 0x000000001e1e7229 */ /* 0x000fd0000000081a */
[----:B------:R-:W-:-:S08]  /*0c20*/  DFMA R10, R10, -R4, R30 ;  /* 0x800000040a0a722b */ /* 0x000fd0000000001e */
        /* <DEDUP_REMOVED lines=8> */
[----:B------:R-:W-:Y:S01]  /*0cb0*/  IMAD.MOV.U32 R30, RZ, RZ, R16 ;  /* 0x000000ffff1e7224 */ /* 0x000fe200078e0010 */
[----:B------:R-:W-:Y:S02]  /*0cc0*/  MOV R31, R17 ;  /* 0x00000011001f7202 */ /* 0x000fe40000000f00 */
[----:B------:R-:W-:-:S07]  /*0cd0*/  MOV R8, 0xcf0 ;  /* 0x00000cf000087802 */ /* 0x000fce0000000f00 */
[----:B------:R-:W-:Y:S05]  /*0ce0*/  CALL.REL.NOINC `($__internal_0_$__cuda_sm20_div_rn_f64_full) ;  /* 0x0000000400407944 */ /* 0x000fea0003c00000 */
[----:B------:R-:W-:Y:S02]  /*0cf0*/  IMAD.MOV.U32 R8, RZ, RZ, R40 ;  /* 0x000000ffff087224 */ /* 0x000fe400078e0028 */
[----:B------:R-:W-:-:S07]  /*0d00*/  IMAD.MOV.U32 R9, RZ, RZ, R41 ;  /* 0x000000ffff097224 */ /* 0x000fce00078e0029 */
.L_x_11:
[----:B------:R-:W-:Y:S05]  /*0d10*/  BSYNC.RECONVERGENT B1 ;  /* 0x0000000000017941 */ /* 0x000fea0003800200 */
.L_x_10:
[----:B------:R-:W-:-:S07]  /*0d20*/  DADD R38, R8, R38 ;  /* 0x0000000008267229 */ /* 0x000fce0000000026 */
[----:B------:R0:W-:Y:S04]  /*0d30*/  STG.E.64 desc[UR4][R12.64], R38 ;  /* 0x000000260c007986 */ /* 0x0001e8000c101b04 */
[----:B------:R-:W2:Y:S04]  /*0d40*/  LDG.E.64 R28, desc[UR4][R14.64] ;  /* 0x000000040e1c7981 */ /* 0x000ea8000c1e1b00 */
[----:B------:R-:W3:Y:S04]  /*0d50*/  LDG.E.64 R10, desc[UR4][R20.64] ;  /* 0x00000004140a7981 */ /* 0x000ee8000c1e1b00 */
[----:B------:R-:W4:Y:S01]  /*0d60*/  LDG.E.64 R8, desc[UR4][R18.64] ;  /* 0x0000000412087981 */ /* 0x000f22000c1e1b00 */
[----:B------:R-:W1:Y:S01]  /*0d70*/  MUFU.RCP64H R31, R17 ;  /* 0x00000011001f7308 */ /* 0x000e620000001800 */
[----:B------:R-:W-:Y:S01]  /*0d80*/  IMAD.MOV.U32 R30, RZ, RZ, 0x1 ;  /* 0x00000001ff1e7424 */ /* 0x000fe200078e00ff */
[----:B------:R-:W-:Y:S05]  /*0d90*/  BSSY.RECONVERGENT B1, `(.L_x_12) ;  /* 0x0000018000017945 */ /* 0x000fea0003800200 */
[----:B-1----:R-:W-:-:S08]  /*0da0*/  DFMA R32, -R16, R30, 1 ;  /* 0x3ff000001020742b */ /* 0x002fd0000000011e */
[----:B------:R-:W-:-:S08]  /*0db0*/  DFMA R32, R32, R32, R32 ;  /* 0x000000202020722b */ /* 0x000fd00000000020 */
[----:B------:R-:W-:Y:S02]  /*0dc0*/  DFMA R32, R30, R32, R30 ;  /* 0x000000201e20722b */ /* 0x000fe4000000001e */
[----:B--2---:R-:W-:-:S08]  /*0dd0*/  DFMA R28, -R16, R38, R28 ;  /* 0x00000026101c722b */ /* 0x004fd0000000011c */
[----:B------:R-:W-:Y:S02]  /*0de0*/  DADD R28, -R24, R28 ;  /* 0x00000000181c7229 */ /* 0x000fe4000000011c */
[----:B------:R-:W-:-:S06]  /*0df0*/  DFMA R24, -R16, R32, 1 ;  /* 0x3ff000001018742b */ /* 0x000fcc0000000120 */
[----:B------:R-:W-:Y:S02]  /*0e00*/  DADD R28, -R26, R28 ;  /* 0x000000001a1c7229 */ /* 0x000fe4000000011c */
[----:B------:R-:W-:-:S06]  /*0e10*/  DFMA R24, R32, R24, R32 ;  /* 0x000000182018722b */ /* 0x000fcc0000000020 */
[----:B---3--:R-:W-:-:S08]  /*0e20*/  DFMA R10, R10, -R4, R28 ;  /* 0x800000040a0a722b */ /* 0x008fd0000000001c */
[----:B----4-:R-:W-:-:S08]  /*0e30*/  DFMA R32, R8, -R4, R10 ;  /* 0x800000040820722b */ /* 0x010fd0000000000a */
[----:B------:R-:W-:Y:S02]  /*0e40*/  DMUL R8, R24, R32 ;  /* 0x0000002018087228 */ /* 0x000fe40000000000 */
[----:B------:R-:W-:-:S06]  /*0e50*/  FSETP.GEU.AND P2, PT, |R33|, 6.5827683646048100446e-37, PT ;  /* 0x036000002100780b */ /* 0x000fcc0003f4e200 */
[----:B------:R-:W-:-:S08]  /*0e60*/  DFMA R10, -R16, R8, R32 ;  /* 0x00000008100a722b */ /* 0x000fd00000000120 */
[----:B------:R-:W-:-:S10]  /*0e70*/  DFMA R8, R24, R10, R8 ;  /* 0x0000000a1808722b */ /* 0x000fd40000000008 */
[----:B------:R-:W-:-:S05]  /*0e80*/  FFMA R7, RZ, R17, R9 ;  /* 0x00000011ff077223 */ /* 0x000fca0000000009 */
[----:B------:R-:W-:-:S13]  /*0e90*/  FSETP.GT.AND P1, PT, |R7|, 1.469367938527859385e-39, PT ;  /* 0x001000000700780b */ /* 0x000fda0003f24200 */
[----:B0-----:R-:W-:Y:S05]  /*0ea0*/  @P1 BRA P2, `(.L_x_13) ;  /* 0x0000000000181947 */ /* 0x001fea0001000000 */
[----:B------:R-:W-:Y:S01]  /*0eb0*/  IMAD.MOV.U32 R30, RZ, RZ, R16 ;  /* 0x000000ffff1e7224 */ /* 0x000fe200078e0010 */
[----:B------:R-:W-:Y:S01]  /*0ec0*/  MOV R8, 0xef0 ;  /* 0x00000ef000087802 */ /* 0x000fe20000000f00 */
[----:B------:R-:W-:-:S07]  /*0ed0*/  IMAD.MOV.U32 R31, RZ, RZ, R17 ;  /* 0x000000ffff1f7224 */ /* 0x000fce00078e0011 */
[----:B------:R-:W-:Y:S05]  /*0ee0*/  CALL.REL.NOINC `($__internal_0_$__cuda_sm20_div_rn_f64_full) ;  /* 0x0000000000c07944 */ /* 0x000fea0003c00000 */
[----:B------:R-:W-:Y:S01]  /*0ef0*/  MOV R8, R40 ;  /* 0x0000002800087202 */ /* 0x000fe20000000f00 */
[----:B------:R-:W-:-:S07]  /*0f00*/  IMAD.MOV.U32 R9, RZ, RZ, R41 ;  /* 0x000000ffff097224 */ /* 0x000fce00078e0029 */
.L_x_13:
[----:B------:R-:W-:Y:S05]  /*0f10*/  BSYNC.RECONVERGENT B1 ;  /* 0x0000000000017941 */ /* 0x000fea0003800200 */
.L_x_12:
[----:B------:R-:W-:-:S07]  /*0f20*/  DADD R8, R38, R8 ;  /* 0x0000000026087229 */ /* 0x000fce0000000008 */
[----:B------:R1:W-:Y:S04]  /*0f30*/  STG.E.64 desc[UR4][R12.64], R8 ;  /* 0x000000080c007986 */ /* 0x0003e8000c101b04 */
.L_x_9:
[----:B------:R-:W-:Y:S05]  /*0f40*/  BSYNC.RECONVERGENT B0 ;  /* 0x0000000000007941 */ /* 0x000fea0003800200 */
.L_x_8:
[----:B------:R-:W-:Y:S04]  /*0f50*/  BSSY.RECONVERGENT B0, `(.L_x_14) ;  /* 0x0000027000007945 */ /* 0x000fe80003800200 */
[----:B------:R-:W-:Y:S05]  /*0f60*/  @!P0 BRA `(.L_x_15) ;  /* 0x0000000000948947 */ /* 0x000fea0003800000 */
[----:B-1----:R-:W1:Y:S01]  /*0f70*/  LDC.64 R12, c[0x0][0x380] ;  /* 0x0000e000ff0c7b82 */ /* 0x002e620000000a00 */
[----:B------:R-:W2:Y:S04]  /*0f80*/  LDG.E.64 R30, desc[UR4][R14.64] ;  /* 0x000000040e1e7981 */ /* 0x000ea8000c1e1b00 */
[----:B------:R-:W3:Y:S04]  /*0f90*/  LDG.E.64 R28, desc[UR4][R22.64] ;  /* 0x00000004161c7981 */ /* 0x000ee8000c1e1b00 */
[----:B------:R-:W4:Y:S04]  /*0fa0*/  LDG.E.64 R10, desc[UR4][R20.64] ;  /* 0x00000004140a7981 */ /* 0x000f28000c1e1b00 */
[----:B0-----:R-:W5:Y:S01]  /*0fb0*/  LDG.E.64 R8, desc[UR4][R18.64] ;  /* 0x0000000412087981 */ /* 0x001f62000c1e1b00 */
[----:B-1----:R-:W-:-:S05]  /*0fc0*/  IMAD.WIDE.U32 R12, R6, 0x8, R12 ;  /* 0x00000008060c7825 */ /* 0x002fca00078e000c */
        /* <DEDUP_REMOVED lines=23> */
[----:B------:R-:W-:Y:S01]  /*1140*/  MOV R8, 0x1170 ;  /* 0x0000117000087802 */ /* 0x000fe20000000f00 */
[----:B------:R-:W-:-:S07]  /*1150*/  IMAD.MOV.U32 R31, RZ, RZ, R17 ;  /* 0x000000ffff1f7224 */ /* 0x000fce00078e0011 */
[----:B------:R-:W-:Y:S05]  /*1160*/  CALL.REL.NOINC `($__internal_0_$__cuda_sm20_div_rn_f64_full) ;  /* 0x0000000000207944 */ /* 0x000fea0003c00000 */
[----:B------:R-:W-:Y:S01]  /*1170*/  IMAD.MOV.U32 R8, RZ, RZ, R40 ;  /* 0x000000ffff087224 */ /* 0x000fe200078e0028 */
[----:B------:R-:W-:-:S07]  /*1180*/  MOV R9, R41 ;  /* 0x0000002900097202 */ /* 0x000fce0000000f00 */
.L_x_17:
[----:B------:R-:W-:Y:S05]  /*1190*/  BSYNC.RECONVERGENT B1 ;  /* 0x0000000000017941 */ /* 0x000fea0003800200 */
.L_x_16:
[----:B------:R-:W-:-:S07]  /*11a0*/  DADD R8, R8, R24 ;  /* 0x0000000008087229 */ /* 0x000fce0000000018 */
[----:B------:R2:W-:Y:S04]  /*11b0*/  STG.E.64 desc[UR4][R12.64], R8 ;  /* 0x000000080c007986 */ /* 0x0005e8000c101b04 */
.L_x_15:
[----:B------:R-:W-:Y:S05]  /*11c0*/  BSYNC.RECONVERGENT B0 ;  /* 0x0000000000007941 */ /* 0x000fea0003800200 */
.L_x_14:
[----:B------:R-:W-:Y:S01]  /*11d0*/  VIADD R0, R0, 0x4 ;  /* 0x0000000400007836 */ /* 0x000fe20000000000 */
[----:B------:R-:W-:Y:S06]  /*11e0*/  BRA `(.L_x_18) ;  /* 0xfffffff400887947 */ /* 0x000fec000383ffff */
        .weak           $__internal_0_$__cuda_sm20_div_rn_f64_full
        .type           $__internal_0_$__cuda_sm20_div_rn_f64_full,@function
        .size           $__internal_0_$__cuda_sm20_div_rn_f64_full,(.L_x_25 - $__internal_0_$__cuda_sm20_div_rn_f64_full)
$__internal_0_$__cuda_sm20_div_rn_f64_full:
[C---:B------:R-:W-:Y:S01]  /*11f0*/  FSETP.GEU.AND P1, PT, |R31|.reuse, 1.469367938527859385e-39, PT ;  /* 0x001000001f00780b */ /* 0x040fe20003f2e200 */
[----:B------:R-:W-:Y:S01]  /*1200*/  IMAD.MOV.U32 R36, RZ, RZ, 0x1 ;  /* 0x00000001ff247424 */ /* 0x000fe200078e00ff */
[----:B------:R-:W-:Y:S01]  /*1210*/  LOP3.LUT R28, R31, 0x800fffff, RZ, 0xc0, !PT ;  /* 0x800fffff1f1c7812 */ /* 0x000fe200078ec0ff */
[----:B------:R-:W-:Y:S01]  /*1220*/  IMAD.MOV.U32 R9, RZ, RZ, 0x1ca00000 ;  /* 0x1ca00000ff097424 */ /* 0x000fe200078e00ff */
[C---:B------:R-:W-:Y:S01]  /*1230*/  FSETP.GEU.AND P3, PT, |R33|.reuse, 1.469367938527859385e-39, PT ;  /* 0x001000002100780b */ /* 0x040fe20003f6e200 */
[----:B------:R-:W-:Y:S01]  /*1240*/  BSSY.RECONVERGENT B2, `(.L_x_19) ;  /* 0x0000052000027945 */ /* 0x000fe20003800200 */
[----:B------:R-:W-:Y:S01]  /*1250*/  LOP3.LUT R29, R28, 0x3ff00000, RZ, 0xfc, !PT ;  /* 0x3ff000001c1d7812 */ /* 0x000fe200078efcff */
[----:B------:R-:W-:Y:S01]  /*1260*/  IMAD.MOV.U32 R28, RZ, RZ, R30 ;  /* 0x000000ffff1c7224 */ /* 0x000fe200078e001e */
[----:B------:R-:W-:Y:S02]  /*1270*/  LOP3.LUT R7, R33, 0x7ff00000, RZ, 0xc0, !PT ;  /* 0x7ff0000021077812 */ /* 0x000fe400078ec0ff */
[----:B------:R-:W-:-:S03]  /*1280*/  LOP3.LUT R11, R31, 0x7ff00000, RZ, 0xc0, !PT ;  /* 0x7ff000001f0b7812 */ /* 0x000fc600078ec0ff */
[----:B------:R-:W-:Y:S01]  /*1290*/  @!P1 DMUL R28, R30, 8.98846567431157953865e+307 ;  /* 0x7fe000001e1c9828 */ /* 0x000fe20000000000 */
[----:B------:R-:W-:-:S03]  /*12a0*/  ISETP.GE.U32.AND P2, PT, R7, R11, PT ;  /* 0x0000000b0700720c */ /* 0x000fc60003f46070 */
[----:B------:R-:W-:Y:S01]  /*12b0*/  @!P3 LOP3.LUT R10, R31, 0x7ff00000, RZ, 0xc0, !PT ;  /* 0x7ff000001f0ab812 */ /* 0x000fe200078ec0ff */
[----:B------:R-:W-:Y:S01]  /*12c0*/  @!P3 IMAD.MOV.U32 R40, RZ, RZ, RZ ;  /* 0x000000ffff28b224 */ /* 0x000fe200078e00ff */
[----:B------:R-:W0:Y:S02]  /*12d0*/  MUFU.RCP64H R37, R29 ;  /* 0x0000001d00257308 */ /* 0x000e240000001800 */
[----:B------:R-:W-:Y:S02]  /*12e0*/  @!P3 ISETP.GE.U32.AND P4, PT, R7, R10, PT ;  /* 0x0000000a0700b20c */ /* 0x000fe40003f86070 */
[----:B------:R-:W-:Y:S02]  /*12f0*/  @!P1 LOP3.LUT R11, R29, 0x7ff00000, RZ, 0xc0, !PT ;  /* 0x7ff000001d0b9812 */ /* 0x000fe400078ec0ff */
[----:B------:R-:W-:-:S04]  /*1300*/  @!P3 SEL R41, R9, 0x63400000, !P4 ;  /* 0x634000000929b807 */ /* 0x000fc80006000000 */
[----:B------:R-:W-:-:S04]  /*1310*/  @!P3 LOP3.LUT R10, R41, 0x80000000, R33, 0xf8, !PT ;  /* 0x80000000290ab812 */ /* 0x000fc800078ef821 */
[----:B------:R-:W-:Y:S01]  /*1320*/  @!P3 LOP3.LUT R41, R10, 0x100000, RZ, 0xfc, !PT ;  /* 0x001000000a29b812 */ /* 0x000fe200078efcff */
[----:B------:R-:W-:Y:S01]  /*1330*/  IMAD.MOV.U32 R10, RZ, RZ, R7 ;  /* 0x000000ffff0a7224 */ /* 0x000fe200078e0007 */
[----:B0-----:R-:W-:-:S08]  /*1340*/  DFMA R34, R36, -R28, 1 ;  /* 0x3ff000002422742b */ /* 0x001fd0000000081c */
[----:B------:R-:W-:-:S08]  /*1350*/  DFMA R34, R34, R34, R34 ;  /* 0x000000222222722b */ /* 0x000fd00000000022 */
[----:B------:R-:W-:Y:S01]  /*1360*/  DFMA R36, R36, R34, R36 ;  /* 0x000000222424722b */ /* 0x000fe20000000024 */
[----:B------:R-:W-:Y:S02]  /*1370*/  SEL R35, R9, 0x63400000, !P2 ;  /* 0x6340000009237807 */ /* 0x000fe40005000000 */
[----:B------:R-:W-:Y:S02]  /*1380*/  MOV R34, R32 ;  /* 0x0000002000227202 */ /* 0x000fe40000000f00 */
[----:B------:R-:W-:-:S03]  /*1390*/  LOP3.LUT R35, R35, 0x800fffff, R33, 0xf8, !PT ;  /* 0x800fffff23237812 */ /* 0x000fc600078ef821 */
[----:B------:R-:W-:-:S03]  /*13a0*/  DFMA R42, R36, -R28, 1 ;  /* 0x3ff00000242a742b */ /* 0x000fc6000000081c */
[----:B------:R-:W-:-:S05]  /*13b0*/  @!P3 DFMA R34, R34, 2, -R40 ;  /* 0x400000002222b82b */ /* 0x000fca0000000828 */
[----:B------:R-:W-:-:S05]  /*13c0*/  DFMA R42, R36, R42, R36 ;  /* 0x0000002a242a722b */ /* 0x000fca0000000024 */
[----:B------:R-:W-:-:S03]  /*13d0*/  @!P3 LOP3.LUT R10, R35, 0x7ff00000, RZ, 0xc0, !PT ;  /* 0x7ff00000230ab812 */ /* 0x000fc600078ec0ff */
[----:B------:R-:W-:-:S08]  /*13e0*/  DMUL R40, R42, R34 ;  /* 0x000000222a287228 */ /* 0x000fd00000000000 */
[----:B------:R-:W-:-:S08]  /*13f0*/  DFMA R36, R40, -R28, R34 ;  /* 0x8000001c2824722b */ /* 0x000fd00000000022 */
[----:B------:R-:W-:Y:S01]  /*1400*/  DFMA R36, R42, R36, R40 ;  /* 0x000000242a24722b */ /* 0x000fe20000000028 */
[----:B------:R-:W-:-:S05]  /*1410*/  VIADD R40, R10, 0xffffffff ;  /* 0xffffffff0a287836 */ /* 0x000fca0000000000 */
[----:B------:R-:W-:Y:S01]  /*1420*/  ISETP.GT.U32.AND P1, PT, R40, 0x7feffffe, PT ;  /* 0x7feffffe2800780c */ /* 0x000fe20003f24070 */
[----:B------:R-:W-:-:S05]  /*1430*/  VIADD R40, R11, 0xffffffff ;  /* 0xffffffff0b287836 */ /* 0x000fca0000000000 */
[----:B------:R-:W-:-:S13]  /*1440*/  ISETP.GT.U32.OR P1, PT, R40, 0x7feffffe, P1 ;  /* 0x7feffffe2800780c */ /* 0x000fda0000f24470 */
[----:B------:R-:W-:Y:S05]  /*1450*/  @P1 BRA `(.L_x_20) ;  /* 0x00000000006c1947 */ /* 0x000fea0003800000 */
[----:B------:R-:W-:Y:S01]  /*1460*/  LOP3.LUT R10, R31, 0x7ff00000, RZ, 0xc0, !PT ;  /* 0x7ff000001f0a7812 */ /* 0x000fe200078ec0ff */
[----:B------:R-:W-:-:S03]  /*1470*/  IMAD.MOV.U32 R32, RZ, RZ, RZ ;  /* 0x000000ffff207224 */ /* 0x000fc600078e00ff */
[CC--:B------:R-:W-:Y:S02]  /*1480*/  VIADDMNMX R11, R7.reuse, -R10.reuse, 0xb9600000, !PT ;  /* 0xb9600000070b7446 */ /* 0x0c0fe4000780090a */
[----:B------:R-:W-:Y:S02]  /*1490*/  ISETP.GE.U32.AND P1, PT, R7, R10, PT ;  /* 0x0000000a0700720c */ /* 0x000fe40003f26070 */
[----:B------:R-:W-:Y:S02]  /*14a0*/  VIMNMX R11, PT, PT, R11, 0x46a00000, PT ;  /* 0x46a000000b0b7848 */ /* 0x000fe40003fe0100 */
[----:B------:R-:W-:-:S04]  /*14b0*/  SEL R10, R9, 0x63400000, !P1 ;  /* 0x63400000090a7807 */ /* 0x000fc80004800000 */
[----:B------:R-:W-:-:S05]  /*14c0*/  IADD3 R10, PT, PT, -R10, R11, RZ ;  /* 0x0000000b0a0a7210 */ /* 0x000fca0007ffe1ff */
[----:B------:R-:W-:-:S06]  /*14d0*/  VIADD R33, R10, 0x7fe00000 ;  /* 0x7fe000000a217836 */ /* 0x000fcc0000000000 */
[----:B------:R-:W-:-:S10]  /*14e0*/  DMUL R40, R36, R32 ;  /* 0x0000002024287228 */ /* 0x000fd40000000000 */
[----:B------:R-:W-:-:S13]  /*14f0*/  FSETP.GTU.AND P1, PT, |R41|, 1.469367938527859385e-39, PT ;  /* 0x001000002900780b */ /* 0x000fda0003f2c200 */
[----:B------:R-:W-:Y:S05]  /*1500*/  @P1 BRA `(.L_x_21) ;  /* 0x0000000000941947 */ /* 0x000fea0003800000 */
[----:B------:R-:W-:Y:S01]  /*1510*/  DFMA R28, R36, -R28, R34 ;  /* 0x8000001c241c722b */ /* 0x000fe20000000022 */
[----:B------:R-:W-:-:S09]  /*1520*/  IMAD.MOV.U32 R32, RZ, RZ, RZ ;  /* 0x000000ffff207224 */ /* 0x000fd200078e00ff */
[C---:B------:R-:W-:Y:S02]  /*1530*/  FSETP.NEU.AND P1, PT, R29.reuse, RZ, PT ;  /* 0x000000ff1d00720b */ /* 0x040fe40003f2d000 */
[----:B------:R-:W-:-:S04]  /*1540*/  LOP3.LUT R31, R29, 0x80000000, R31, 0x48, !PT ;  /* 0x800000001d1f7812 */ /* 0x000fc800078e481f */
[----:B------:R-:W-:-:S07]  /*1550*/  LOP3.LUT R33, R31, R33, RZ, 0xfc, !PT ;  /* 0x000000211f217212 */ /* 0x000fce00078efcff */
[----:B------:R-:W-:Y:S05]  /*1560*/  @!P1 BRA `(.L_x_21) ;  /* 0x00000000007c9947 */ /* 0x000fea0003800000 */
[----:B------:R-:W-:Y:S01]  /*1570*/  IMAD.MOV R29, RZ, RZ, -R10 ;  /* 0x000000ffff1d7224 */ /* 0x000fe200078e0a0a */
[----:B------:R-:W-:Y:S01]  /*1580*/  MOV R28, RZ ;  /* 0x000000ff001c7202 */ /* 0x000fe20000000f00 */
[----:B------:R-:W-:Y:S01]  /*1590*/  DMUL.RP R32, R36, R32 ;  /* 0x0000002024207228 */ /* 0x000fe20000008000 */
[----:B------:R-:W-:-:S04]  /*15a0*/  IADD3 R7, PT, PT, -R10, -0x43300000, RZ ;  /* 0xbcd000000a077810 */ /* 0x000fc80007ffe1ff */
[----:B------:R-:W-:-:S05]  /*15b0*/  DFMA R28, R40, -R28, R36 ;  /* 0x8000001c281c722b */ /* 0x000fca0000000024 */
[----:B------:R-:W-:-:S05]  /*15c0*/  LOP3.LUT R31, R33, R31, RZ, 0x3c, !PT ;  /* 0x0000001f211f7212 */ /* 0x000fca00078e3cff */
[----:B------:R-:W-:-:S04]  /*15d0*/  FSETP.NEU.AND P1, PT, |R29|, R7, PT ;  /* 0x000000071d00720b */ /* 0x000fc80003f2d200 */
[----:B------:R-:W-:Y:S02]  /*15e0*/  FSEL R40, R32, R40, !P1 ;  /* 0x0000002820287208 */ /* 0x000fe40004800000 */
[----:B------:R-:W-:Y:S01]  /*15f0*/  FSEL R41, R31, R41, !P1 ;  /* 0x000000291f297208 */ /* 0x000fe20004800000 */
[----:B------:R-:W-:Y:S06]  /*1600*/  BRA `(.L_x_21) ;  /* 0x0000000000547947 */ /* 0x000fec0003800000 */
.L_x_20:
[----:B------:R-:W-:-:S14]  /*1610*/  DSETP.NAN.AND P1, PT, R32, R32, PT ;  /* 0x000000202000722a */ /* 0x000fdc0003f28000 */
[----:B------:R-:W-:Y:S05]  /*1620*/  @P1 BRA `(.L_x_22) ;  /* 0x0000000000441947 */ /* 0x000fea0003800000 */
[----:B------:R-:W-:-:S14]  /*1630*/  DSETP.NAN.AND P1, PT, R30, R30, PT ;  /* 0x0000001e1e00722a */ /* 0x000fdc0003f28000 */
[----:B------:R-:W-:Y:S05]  /*1640*/  @P1 BRA `(.L_x_23) ;  /* 0x0000000000301947 */ /* 0x000fea0003800000 */
[----:B------:R-:W-:Y:S01]  /*1650*/  ISETP.NE.AND P1, PT, R10, R11, PT ;  /* 0x0000000b0a00720c */ /* 0x000fe20003f25270 */
[----:B------:R-:W-:Y:S02]  /*1660*/  IMAD.MOV.U32 R40, RZ, RZ, 0x0 ;  /* 0x00000000ff287424 */ /* 0x000fe400078e00ff */
[----:B------:R-:W-:-:S10]  /*1670*/  IMAD.MOV.U32 R41, RZ, RZ, -0x80000 ;  /* 0xfff80000ff297424 */ /* 0x000fd400078e00ff */
[----:B------:R-:W-:Y:S05]  /*1680*/  @!P1 BRA `(.L_x_21) ;  /* 0x0000000000349947 */ /* 0x000fea0003800000 */
[----:B------:R-:W-:Y:S02]  /*1690*/  ISETP.NE.AND P1, PT, R10, 0x7ff00000, PT ;  /* 0x7ff000000a00780c */ /* 0x000fe40003f25270 */
[----:B------:R-:W-:Y:S02]  /*16a0*/  LOP3.LUT R41, R33, 0x80000000, R31, 0x48, !PT ;  /* 0x8000000021297812 */ /* 0x000fe400078e481f */
[----:B------:R-:W-:-:S13]  /*16b0*/  ISETP.EQ.OR P1, PT, R11, RZ, !P1 ;  /* 0x000000ff0b00720c */ /* 0x000fda0004f22670 */
[----:B------:R-:W-:Y:S01]  /*16c0*/  @P1 LOP3.LUT R7, R41, 0x7ff00000, RZ, 0xfc, !PT ;  /* 0x7ff0000029071812 */ /* 0x000fe200078efcff */
[----:B------:R-:W-:Y:S02]  /*16d0*/  @!P1 IMAD.MOV.U32 R40, RZ, RZ, RZ ;  /* 0x000000ffff289224 */ /* 0x000fe400078e00ff */
[----:B------:R-:W-:Y:S01]  /*16e0*/  @P1 IMAD.MOV.U32 R40, RZ, RZ, RZ ;  /* 0x000000ffff281224 */ /* 0x000fe200078e00ff */
[----:B------:R-:W-:Y:S01]  /*16f0*/  @P1 MOV R41, R7 ;  /* 0x0000000700291202 */ /* 0x000fe20000000f00 */
[----:B------:R-:W-:Y:S06]  /*1700*/  BRA `(.L_x_21) ;  /* 0x0000000000147947 */ /* 0x000fec0003800000 */
.L_x_23:
[----:B------:R-:W-:Y:S01]  /*1710*/  LOP3.LUT R41, R31, 0x80000, RZ, 0xfc, !PT ;  /* 0x000800001f297812 */ /* 0x000fe200078efcff */
[----:B------:R-:W-:Y:S01]  /*1720*/  IMAD.MOV.U32 R40, RZ, RZ, R30 ;  /* 0x000000ffff287224 */ /* 0x000fe200078e001e */
[----:B------:R-:W-:Y:S06]  /*1730*/  BRA `(.L_x_21) ;  /* 0x0000000000087947 */ /* 0x000fec0003800000 */
.L_x_22:
[----:B------:R-:W-:Y:S01]  /*1740*/  LOP3.LUT R41, R33, 0x80000, RZ, 0xfc, !PT ;  /* 0x0008000021297812 */ /* 0x000fe200078efcff */
[----:B------:R-:W-:-:S07]  /*1750*/  IMAD.MOV.U32 R40, RZ, RZ, R32 ;  /* 0x000000ffff287224 */ /* 0x000fce00078e0020 */
.L_x_21:
[----:B------:R-:W-:Y:S05]  /*1760*/  BSYNC.RECONVERGENT B2 ;  /* 0x0000000000027941 */ /* 0x000fea0003800200 */
.L_x_19:
[----:B------:R-:W-:-:S04]  /*1770*/  IMAD.MOV.U32 R9, RZ, RZ, 0x0 ;  /* 0x00000000ff097424 */ /* 0x000fc800078e00ff */
[----:B------:R-:W-:Y:S05]  /*1780*/  RET.REL.NODEC R8 `(_Z15PoissonPressurePdiiddS_i) ;  /* 0xffffffe8081c7950 */ /* 0x000fea0003c3ffff */
.L_x_24:
[----:B------:R-:W-:-:S00]  /*1790*/  BRA `(.L_x_24) ;  /* 0xfffffffc00fc7947 */ /* 0x000fc0000383ffff */
[----:B------:R-:W-:-:S00]  /*17a0*/  NOP ;  /* 0x0000000000007918 */ /* 0x000fc00000000000 */
        /* <DEDUP_REMOVED lines=13> */
.L_x_25:


//--------------------- .nv.shared.reserved.0     --------------------------
	.section	.nv.shared.reserved.0,"aw",@nobits
	.weak		__nv_reservedSMEM_offset_0_alias
	.size		__nv_reservedSMEM_offset_0_alias, 0, 64
	.other		__nv_reservedSMEM_offset_0_alias,@"STO_CUDA_RESERVED_SHARED STV_DEFAULT"
__nv_reservedSMEM_offset_0_alias:
	.zero		0
	.zero		64


//--------------------- .nv.constant0._Z15PoissonPressurePdiiddS_i --------------------------
	.section	.nv.constant0._Z15PoissonPressurePdiiddS_i,"a",@progbits
	.sectionflags	@""
	.align	4
.nv.constant0._Z15PoissonPressurePdiiddS_i:
	.zero		940


//--------------------- SYMBOLS --------------------------

	.type		.nv.reservedSmem.offset0,@object
	.size		.nv.reservedSmem.offset0,0x4
